//
// Generated by NVIDIA NVVM Compiler
//
// Compiler Build ID: CL-36424714
// Cuda compilation tools, release 13.0, V13.0.88
// Based on NVVM 20.0.0
//

.version 9.0
.target sm_100
.address_size 64

	// .globl	_Z15naive_transposePfS_ii
// _ZZ23shared_memory_transposePfS_iiE4tile has been demoted
// _ZZ19optimized_transposePfS_iiE4tile has been demoted

.visible .entry _Z15naive_transposePfS_ii(
	.param .u64 .ptr .align 1 _Z15naive_transposePfS_ii_param_0,
	.param .u64 .ptr .align 1 _Z15naive_transposePfS_ii_param_1,
	.param .u32 _Z15naive_transposePfS_ii_param_2,
	.param .u32 _Z15naive_transposePfS_ii_param_3
)
{
	.reg .pred 	%p<4>;
	.reg .b32 	%r<15>;
	.reg .b32 	%f<2>;
	.reg .b64 	%rd<9>;

	ld.param.u64 	%rd1, [_Z15naive_transposePfS_ii_param_0];
	ld.param.u64 	%rd2, [_Z15naive_transposePfS_ii_param_1];
	ld.param.u32 	%r5, [_Z15naive_transposePfS_ii_param_2];
	ld.param.u32 	%r4, [_Z15naive_transposePfS_ii_param_3];
	mov.u32 	%r6, %ctaid.x;
	mov.u32 	%r7, %ntid.x;
	mov.u32 	%r8, %tid.x;
	mad.lo.s32 	%r1, %r6, %r7, %r8;
	mov.u32 	%r9, %ctaid.y;
	mov.u32 	%r10, %ntid.y;
	mov.u32 	%r11, %tid.y;
	mad.lo.s32 	%r12, %r9, %r10, %r11;
	setp.ge.s32 	%p1, %r1, %r4;
	setp.ge.s32 	%p2, %r12, %r5;
	or.pred  	%p3, %p1, %p2;
	@%p3 bra 	$L__BB0_2;
	cvta.to.global.u64 	%rd3, %rd1;
	cvta.to.global.u64 	%rd4, %rd2;
	mad.lo.s32 	%r13, %r4, %r12, %r1;
	mul.wide.s32 	%rd5, %r13, 4;
	add.s64 	%rd6, %rd3, %rd5;
	ld.global.f32 	%f1, [%rd6];
	mad.lo.s32 	%r14, %r5, %r1, %r12;
	mul.wide.s32 	%rd7, %r14, 4;
	add.s64 	%rd8, %rd4, %rd7;
	st.global.f32 	[%rd8], %f1;
$L__BB0_2:
	ret;

}
	// .globl	_Z23shared_memory_transposePfS_ii
.visible .entry _Z23shared_memory_transposePfS_ii(
	.param .u64 .ptr .align 1 _Z23shared_memory_transposePfS_ii_param_0,
	.param .u64 .ptr .align 1 _Z23shared_memory_transposePfS_ii_param_1,
	.param .u32 _Z23shared_memory_transposePfS_ii_param_2,
	.param .u32 _Z23shared_memory_transposePfS_ii_param_3
)
{
	.reg .pred 	%p<7>;
	.reg .b32 	%r<27>;
	.reg .b32 	%f<3>;
	.reg .b64 	%rd<9>;
	// demoted variable
	.shared .align 4 .b8 _ZZ23shared_memory_transposePfS_iiE4tile[4096];
	ld.param.u64 	%rd1, [_Z23shared_memory_transposePfS_ii_param_0];
	ld.param.u64 	%rd2, [_Z23shared_memory_transposePfS_ii_param_1];
	ld.param.u32 	%r11, [_Z23shared_memory_transposePfS_ii_param_2];
	ld.param.u32 	%r10, [_Z23shared_memory_transposePfS_ii_param_3];
	mov.u32 	%r12, %ctaid.x;
	shl.b32 	%r1, %r12, 5;
	mov.u32 	%r2, %tid.x;
	add.s32 	%r3, %r1, %r2;
	mov.u32 	%r13, %ctaid.y;
	shl.b32 	%r4, %r13, 5;
	mov.u32 	%r5, %tid.y;
	add.s32 	%r14, %r4, %r5;
	setp.ge.s32 	%p1, %r3, %r10;
	setp.ge.s32 	%p2, %r14, %r11;
	or.pred  	%p3, %p1, %p2;
	@%p3 bra 	$L__BB1_2;
	cvta.to.global.u64 	%rd3, %rd1;
	mad.lo.s32 	%r15, %r10, %r14, %r3;
	mul.wide.s32 	%rd4, %r15, 4;
	add.s64 	%rd5, %rd3, %rd4;
	ld.global.f32 	%f1, [%rd5];
	shl.b32 	%r16, %r5, 7;
	mov.u32 	%r17, _ZZ23shared_memory_transposePfS_iiE4tile;
	add.s32 	%r18, %r17, %r16;
	shl.b32 	%r19, %r2, 2;
	add.s32 	%r20, %r18, %r19;
	st.shared.f32 	[%r20], %f1;
$L__BB1_2:
	bar.sync 	0;
	add.s32 	%r7, %r4, %r2;
	add.s32 	%r8, %r1, %r5;
	setp.ge.s32 	%p4, %r7, %r11;
	setp.ge.s32 	%p5, %r8, %r10;
	or.pred  	%p6, %p4, %p5;
	@%p6 bra 	$L__BB1_4;
	shl.b32 	%r21, %r2, 7;
	mov.u32 	%r22, _ZZ23shared_memory_transposePfS_iiE4tile;
	add.s32 	%r23, %r22, %r21;
	shl.b32 	%r24, %r5, 2;
	add.s32 	%r25, %r23, %r24;
	ld.shared.f32 	%f2, [%r25];
	mad.lo.s32 	%r26, %r11, %r8, %r7;
	cvta.to.global.u64 	%rd6, %rd2;
	mul.wide.s32 	%rd7, %r26, 4;
	add.s64 	%rd8, %rd6, %rd7;
	st.global.f32 	[%rd8], %f2;
$L__BB1_4:
	ret;

}
	// .globl	_Z19optimized_transposePfS_ii
.visible .entry _Z19optimized_transposePfS_ii(
	.param .u64 .ptr .align 1 _Z19optimized_transposePfS_ii_param_0,
	.param .u64 .ptr .align 1 _Z19optimized_transposePfS_ii_param_1,
	.param .u32 _Z19optimized_transposePfS_ii_param_2,
	.param .u32 _Z19optimized_transposePfS_ii_param_3
)
{
	.reg .pred 	%p<7>;
	.reg .b32 	%r<25>;
	.reg .b32 	%f<3>;
	.reg .b64 	%rd<9>;
	// demoted variable
	.shared .align 4 .b8 _ZZ19optimized_transposePfS_iiE4tile[4224];
	ld.param.u64 	%rd1, [_Z19optimized_transposePfS_ii_param_0];
	ld.param.u64 	%rd2, [_Z19optimized_transposePfS_ii_param_1];
	ld.param.u32 	%r11, [_Z19optimized_transposePfS_ii_param_2];
	ld.param.u32 	%r10, [_Z19optimized_transposePfS_ii_param_3];
	mov.u32 	%r12, %ctaid.x;
	shl.b32 	%r1, %r12, 5;
	mov.u32 	%r2, %tid.x;
	add.s32 	%r3, %r1, %r2;
	mov.u32 	%r13, %ctaid.y;
	shl.b32 	%r4, %r13, 5;
	mov.u32 	%r5, %tid.y;
	add.s32 	%r14, %r4, %r5;
	setp.ge.s32 	%p1, %r3, %r10;
	setp.ge.s32 	%p2, %r14, %r11;
	or.pred  	%p3, %p1, %p2;
	@%p3 bra 	$L__BB2_2;
	cvta.to.global.u64 	%rd3, %rd1;
	mad.lo.s32 	%r15, %r10, %r14, %r3;
	mul.wide.s32 	%rd4, %r15, 4;
	add.s64 	%rd5, %rd3, %rd4;
	ld.global.f32 	%f1, [%rd5];
	mov.u32 	%r16, _ZZ19optimized_transposePfS_iiE4tile;
	mad.lo.s32 	%r17, %r5, 132, %r16;
	shl.b32 	%r18, %r2, 2;
	add.s32 	%r19, %r17, %r18;
	st.shared.f32 	[%r19], %f1;
$L__BB2_2:
	bar.sync 	0;
	add.s32 	%r7, %r4, %r2;
	add.s32 	%r8, %r1, %r5;
	setp.ge.s32 	%p4, %r7, %r11;
	setp.ge.s32 	%p5, %r8, %r10;
	or.pred  	%p6, %p4, %p5;
	@%p6 bra 	$L__BB2_4;
	mov.u32 	%r20, _ZZ19optimized_transposePfS_iiE4tile;
	mad.lo.s32 	%r21, %r2, 132, %r20;
	shl.b32 	%r22, %r5, 2;
	add.s32 	%r23, %r21, %r22;
	ld.shared.f32 	%f2, [%r23];
	mad.lo.s32 	%r24, %r11, %r8, %r7;
	cvta.to.global.u64 	%rd6, %rd2;
	mul.wide.s32 	%rd7, %r24, 4;
	add.s64 	%rd8, %rd6, %rd7;
	st.global.f32 	[%rd8], %f2;
$L__BB2_4:
	ret;

}


// ===== COMPILED SASS (sm_100) =====

	.target	sm_100

	.elftype	@"ET_EXEC"


//--------------------- .note.nv.tkinfo           --------------------------
	.section	.note.nv.tkinfo,"",@"SHT_NOTE"
	.sectionflags	@"SHF_NOTE_NV_TKINFO"
	.tkinfo
        /*0018*/ 	.word	0x00000002
        /*0030*/ 	.string	""
        /*0030*/ 	.string	"ptxas"
        /*0030*/ 	.string	"Cuda compilation tools, release 13.0, V13.0.88"
        /*0030*/ 	.string	"Build cuda_13.0.r13.0/compiler.36424714_0"
        /*0030*/ 	.string	"-arch sm_100 -m 64 "



//--------------------- .note.nv.cuinfo           --------------------------
	.section	.note.nv.cuinfo,"",@"SHT_NOTE"
	.sectionflags	@"SHF_NOTE_NV_CUINFO"
        /*0018*/ 	.short	0x0002
        /*001a*/ 	.short	0x0064
        /*001c*/ 	.short	0x0082
	.zero		2


//--------------------- .nv.info                  --------------------------
	.section	.nv.info,"",@"SHT_CUDA_INFO"
	.align	4


	//----- nvinfo : EIATTR_REGCOUNT
	.align		4
        /*0000*/ 	.byte	0x04, 0x2f
        /*0002*/ 	.short	(.L_1 - .L_0)
	.align		4
.L_0:
        /*0004*/ 	.word	index@(_Z15naive_transposePfS_ii)
        /*0008*/ 	.word	0x0000000a


	//----- nvinfo : EIATTR_FRAME_SIZE
	.align		4
.L_1:
        /*000c*/ 	.byte	0x04, 0x11
        /*000e*/ 	.short	(.L_3 - .L_2)
	.align		4
.L_2:
        /*0010*/ 	.word	index@(_Z15naive_transposePfS_ii)
        /*0014*/ 	.word	0x00000000


	//----- nvinfo : EIATTR_REGCOUNT
	.align		4
.L_3:
        /*0018*/ 	.byte	0x04, 0x2f
        /*001a*/ 	.short	(.L_5 - .L_4)
	.align		4
.L_4:
        /*001c*/ 	.word	index@(_Z23shared_memory_transposePfS_ii)
        /*0020*/ 	.word	0x0000000c


	//----- nvinfo : EIATTR_FRAME_SIZE
	.align		4
.L_5:
        /*0024*/ 	.byte	0x04, 0x11
        /*0026*/ 	.short	(.L_7 - .L_6)
	.align		4
.L_6:
        /*0028*/ 	.word	index@(_Z23shared_memory_transposePfS_ii)
        /*002c*/ 	.word	0x00000000


	//----- nvinfo : EIATTR_REGCOUNT
	.align		4
.L_7:
        /*0030*/ 	.byte	0x04, 0x2f
        /*0032*/ 	.short	(.L_9 - .L_8)
	.align		4
.L_8:
        /*0034*/ 	.word	index@(_Z19optimized_transposePfS_ii)
        /*0038*/ 	.word	0x0000000c


	//----- nvinfo : EIATTR_FRAME_SIZE
	.align		4
.L_9:
        /*003c*/ 	.byte	0x04, 0x11
        /*003e*/ 	.short	(.L_11 - .L_10)
	.align		4
.L_10:
        /*0040*/ 	.word	index@(_Z19optimized_transposePfS_ii)
        /*0044*/ 	.word	0x00000000


	//----- nvinfo : EIATTR_MIN_STACK_SIZE
	.align		4
.L_11:
        /*0048*/ 	.byte	0x04, 0x12
        /*004a*/ 	.short	(.L_13 - .L_12)
	.align		4
.L_12:
        /*004c*/ 	.word	index@(_Z19optimized_transposePfS_ii)
        /*0050*/ 	.word	0x00000000


	//----- nvinfo : EIATTR_MIN_STACK_SIZE
	.align		4
.L_13:
        /*0054*/ 	.byte	0x04, 0x12
        /*0056*/ 	.short	(.L_15 - .L_14)
	.align		4
.L_14:
        /*0058*/ 	.word	index@(_Z23shared_memory_transposePfS_ii)
        /*005c*/ 	.word	0x00000000


	//----- nvinfo : EIATTR_MIN_STACK_SIZE
	.align		4
.L_15:
        /*0060*/ 	.byte	0x04, 0x12
        /*0062*/ 	.short	(.L_17 - .L_16)
	.align		4
.L_16:
        /*0064*/ 	.word	index@(_Z15naive_transposePfS_ii)
        /*0068*/ 	.word	0x00000000
.L_17:


//--------------------- .nv.compat                --------------------------
	.section	.nv.compat,"",@"SHT_CUDA_COMPAT_INFO"
	.align	4
        /*0000*/ 	.byte	0x02, 0x09, 0x00, 0x00, 0x02, 0x02, 0x01, 0x00, 0x02, 0x05, 0x05, 0x00, 0x03, 0x07, 0x01, 0x01
        /*0010*/ 	.byte	0x02, 0x03, 0x00, 0x00, 0x02, 0x06, 0x01, 0x00, 0x04, 0x0b, 0x08, 0x00, 0x09, 0x00, 0x00, 0x00
        /*0020*/ 	.byte	0x00, 0x00, 0x00, 0x00


//--------------------- .nv.info._Z19optimized_transposePfS_ii --------------------------
	.section	.nv.info._Z19optimized_transposePfS_ii,"",@"SHT_CUDA_INFO"
	.sectionflags	@""
	.align	4


	//----- nvinfo : EIATTR_CUDA_API_VERSION
	.align		4
        /*0000*/ 	.byte	0x04, 0x37
        /*0002*/ 	.short	(.L_19 - .L_18)
.L_18:
        /*0004*/ 	.word	0x00000082


	//----- nvinfo : EIATTR_KPARAM_INFO
	.align		4
.L_19:
        /*0008*/ 	.byte	0x04, 0x17
        /*000a*/ 	.short	(.L_21 - .L_20)
.L_20:
        /*000c*/ 	.word	0x00000000
        /*0010*/ 	.short	0x0003
        /*0012*/ 	.short	0x0014
        /*0014*/ 	.byte	0x00, 0xf0, 0x11, 0x00


	//----- nvinfo : EIATTR_KPARAM_INFO
	.align		4
.L_21:
        /*0018*/ 	.byte	0x04, 0x17
        /*001a*/ 	.short	(.L_23 - .L_22)
.L_22:
        /*001c*/ 	.word	0x00000000
        /*0020*/ 	.short	0x0002
        /*0022*/ 	.short	0x0010
        /*0024*/ 	.byte	0x00, 0xf0, 0x11, 0x00


	//----- nvinfo : EIATTR_KPARAM_INFO
	.align		4
.L_23:
        /*0028*/ 	.byte	0x04, 0x17
        /*002a*/ 	.short	(.L_25 - .L_24)
.L_24:
        /*002c*/ 	.word	0x00000000
        /*0030*/ 	.short	0x0001
        /*0032*/ 	.short	0x0008
        /*0034*/ 	.byte	0x00, 0xf5, 0x21, 0x00


	//----- nvinfo : EIATTR_KPARAM_INFO
	.align		4
.L_25:
        /*0038*/ 	.byte	0x04, 0x17
        /*003a*/ 	.short	(.L_27 - .L_26)
.L_26:
        /*003c*/ 	.word	0x00000000
        /*0040*/ 	.short	0x0000
        /*0042*/ 	.short	0x0000
        /*0044*/ 	.byte	0x00, 0xf5, 0x21, 0x00


	//----- nvinfo : EIATTR_SPARSE_MMA_MASK
	.align		4
.L_27:
        /*0048*/ 	.byte	0x03, 0x50
        /*004a*/ 	.short	0x0000


	//----- nvinfo : EIATTR_MAXREG_COUNT
	.align		4
        /*004c*/ 	.byte	0x03, 0x1b
        /*004e*/ 	.short	0x00ff


	//----- nvinfo : EIATTR_NUM_BARRIERS
	.align		4
        /*0050*/ 	.byte	0x02, 0x4c
        /*0052*/ 	.byte	0x01
	.zero		1


	//----- nvinfo : EIATTR_MERCURY_ISA_VERSION
	.align		4
        /*0054*/ 	.byte	0x03, 0x5f
        /*0056*/ 	.short	0x0101


	//----- nvinfo : EIATTR_VRC_CTA_INIT_COUNT
	.align		4
        /*0058*/ 	.byte	0x02, 0x4a
	.zero		1
	.zero		1


	//----- nvinfo : EIATTR_EXIT_INSTR_OFFSETS
	.align		4
        /*005c*/ 	.byte	0x04, 0x1c
        /*005e*/ 	.short	(.L_29 - .L_28)


	//   ....[0]....
.L_28:
        /*0060*/ 	.word	0x000001a0


	//   ....[1]....
        /*0064*/ 	.word	0x00000250


	//----- nvinfo : EIATTR_CBANK_PARAM_SIZE
	.align		4
.L_29:
        /*0068*/ 	.byte	0x03, 0x19
        /*006a*/ 	.short	0x0018


	//----- nvinfo : EIATTR_PARAM_CBANK
	.align		4
        /*006c*/ 	.byte	0x04, 0x0a
        /*006e*/ 	.short	(.L_31 - .L_30)
	.align		4
.L_30:
        /*0070*/ 	.word	index@(.nv.constant0._Z19optimized_transposePfS_ii)
        /*0074*/ 	.short	0x0380
        /*0076*/ 	.short	0x0018


	//----- nvinfo : EIATTR_SW_WAR
	.align		4
.L_31:
        /*0078*/ 	.byte	0x04, 0x36
        /*007a*/ 	.short	(.L_33 - .L_32)
.L_32:
        /*007c*/ 	.word	0x00000008
.L_33:


//--------------------- .nv.info._Z23shared_memory_transposePfS_ii --------------------------
	.section	.nv.info._Z23shared_memory_transposePfS_ii,"",@"SHT_CUDA_INFO"
	.sectionflags	@""
	.align	4


	//----- nvinfo : EIATTR_CUDA_API_VERSION
	.align		4
        /*0000*/ 	.byte	0x04, 0x37
        /*0002*/ 	.short	(.L_35 - .L_34)
.L_34:
        /*0004*/ 	.word	0x00000082


	//----- nvinfo : EIATTR_KPARAM_INFO
	.align		4
.L_35:
        /*0008*/ 	.byte	0x04, 0x17
        /*000a*/ 	.short	(.L_37 - .L_36)
.L_36:
        /*000c*/ 	.word	0x00000000
        /*0010*/ 	.short	0x0003
        /*0012*/ 	.short	0x0014
        /*0014*/ 	.byte	0x00, 0xf0, 0x11, 0x00


	//----- nvinfo : EIATTR_KPARAM_INFO
	.align		4
.L_37:
        /*0018*/ 	.byte	0x04, 0x17
        /*001a*/ 	.short	(.L_39 - .L_38)
.L_38:
        /*001c*/ 	.word	0x00000000
        /*0020*/ 	.short	0x0002
        /*0022*/ 	.short	0x0010
        /*0024*/ 	.byte	0x00, 0xf0, 0x11, 0x00


	//----- nvinfo : EIATTR_KPARAM_INFO
	.align		4
.L_39:
        /*0028*/ 	.byte	0x04, 0x17
        /*002a*/ 	.short	(.L_41 - .L_40)
.L_40:
        /*002c*/ 	.word	0x00000000
        /*0030*/ 	.short	0x0001
        /*0032*/ 	.short	0x0008
        /*0034*/ 	.byte	0x00, 0xf5, 0x21, 0x00


	//----- nvinfo : EIATTR_KPARAM_INFO
	.align		4
.L_41:
        /*0038*/ 	.byte	0x04, 0x17
        /*003a*/ 	.short	(.L_43 - .L_42)
.L_42:
        /*003c*/ 	.word	0x00000000
        /*0040*/ 	.short	0x0000
        /*0042*/ 	.short	0x0000
        /*0044*/ 	.byte	0x00, 0xf5, 0x21, 0x00


	//----- nvinfo : EIATTR_SPARSE_MMA_MASK
	.align		4
.L_43:
        /*0048*/ 	.byte	0x03, 0x50
        /*004a*/ 	.short	0x0000


	//----- nvinfo : EIATTR_MAXREG_COUNT
	.align		4
        /*004c*/ 	.byte	0x03, 0x1b
        /*004e*/ 	.short	0x00ff


	//----- nvinfo : EIATTR_NUM_BARRIERS
	.align		4
        /*0050*/ 	.byte	0x02, 0x4c
        /*0052*/ 	.byte	0x01
	.zero		1


	//----- nvinfo : EIATTR_MERCURY_ISA_VERSION
	.align		4
        /*0054*/ 	.byte	0x03, 0x5f
        /*0056*/ 	.short	0x0101


	//----- nvinfo : EIATTR_VRC_CTA_INIT_COUNT
	.align		4
        /*0058*/ 	.byte	0x02, 0x4a
	.zero		1
	.zero		1


	//----- nvinfo : EIATTR_EXIT_INSTR_OFFSETS
	.align		4
        /*005c*/ 	.byte	0x04, 0x1c
        /*005e*/ 	.short	(.L_45 - .L_44)


	//   ....[0]....
.L_44:
        /*0060*/ 	.word	0x000001a0


	//   ....[1]....
        /*0064*/ 	.word	0x00000250


	//----- nvinfo : EIATTR_CBANK_PARAM_SIZE
	.align		4
.L_45:
        /*0068*/ 	.byte	0x03, 0x19
        /*006a*/ 	.short	0x0018


	//----- nvinfo : EIATTR_PARAM_CBANK
	.align		4
        /*006c*/ 	.byte	0x04, 0x0a
        /*006e*/ 	.short	(.L_47 - .L_46)
	.align		4
.L_46:
        /*0070*/ 	.word	index@(.nv.constant0._Z23shared_memory_transposePfS_ii)
        /*0074*/ 	.short	0x0380
        /*0076*/ 	.short	0x0018


	//----- nvinfo : EIATTR_SW_WAR
	.align		4
.L_47:
        /*0078*/ 	.byte	0x04, 0x36
        /*007a*/ 	.short	(.L_49 - .L_48)
.L_48:
        /*007c*/ 	.word	0x00000008
.L_49:


//--------------------- .nv.info._Z15naive_transposePfS_ii --------------------------
	.section	.nv.info._Z15naive_transposePfS_ii,"",@"SHT_CUDA_INFO"
	.sectionflags	@""
	.align	4


	//----- nvinfo : EIATTR_CUDA_API_VERSION
	.align		4
        /*0000*/ 	.byte	0x04, 0x37
        /*0002*/ 	.short	(.L_51 - .L_50)
.L_50:
        /*0004*/ 	.word	0x00000082


	//----- nvinfo : EIATTR_KPARAM_INFO
	.align		4
.L_51:
        /*0008*/ 	.byte	0x04, 0x17
        /*000a*/ 	.short	(.L_53 - .L_52)
.L_52:
        /*000c*/ 	.word	0x00000000
        /*0010*/ 	.short	0x0003
        /*0012*/ 	.short	0x0014
        /*0014*/ 	.byte	0x00, 0xf0, 0x11, 0x00


	//----- nvinfo : EIATTR_KPARAM_INFO
	.align		4
.L_53:
        /*0018*/ 	.byte	0x04, 0x17
        /*001a*/ 	.short	(.L_55 - .L_54)
.L_54:
        /*001c*/ 	.word	0x00000000
        /*0020*/ 	.short	0x0002
        /*0022*/ 	.short	0x0010
        /*0024*/ 	.byte	0x00, 0xf0, 0x11, 0x00


	//----- nvinfo : EIATTR_KPARAM_INFO
	.align		4
.L_55:
        /*0028*/ 	.byte	0x04, 0x17
        /*002a*/ 	.short	(.L_57 - .L_56)
.L_56:
        /*002c*/ 	.word	0x00000000
        /*0030*/ 	.short	0x0001
        /*0032*/ 	.short	0x0008
        /*0034*/ 	.byte	0x00, 0xf5, 0x21, 0x00


	//----- nvinfo : EIATTR_KPARAM_INFO
	.align		4
.L_57:
        /*0038*/ 	.byte	0x04, 0x17
        /*003a*/ 	.short	(.L_59 - .L_58)
.L_58:
        /*003c*/ 	.word	0x00000000
        /*0040*/ 	.short	0x0000
        /*0042*/ 	.short	0x0000
        /*0044*/ 	.byte	0x00, 0xf5, 0x21, 0x00


	//----- nvinfo : EIATTR_SPARSE_MMA_MASK
	.align		4
.L_59:
        /*0048*/ 	.byte	0x03, 0x50
        /*004a*/ 	.short	0x0000


	//----- nvinfo : EIATTR_MAXREG_COUNT
	.align		4
        /*004c*/ 	.byte	0x03, 0x1b
        /*004e*/ 	.short	0x00ff


	//----- nvinfo : EIATTR_MERCURY_ISA_VERSION
	.align		4
        /*0050*/ 	.byte	0x03, 0x5f
        /*0052*/ 	.short	0x0101


	//----- nvinfo : EIATTR_VRC_CTA_INIT_COUNT
	.align		4
        /*0054*/ 	.byte	0x02, 0x4a
	.zero		1
	.zero		1


	//----- nvinfo : EIATTR_EXIT_INSTR_OFFSETS
	.align		4
        /*0058*/ 	.byte	0x04, 0x1c
        /*005a*/ 	.short	(.L_61 - .L_60)


	//   ....[0]....
.L_60:
        /*005c*/ 	.word	0x000000c0


	//   ....[1]....
        /*0060*/ 	.word	0x00000160


	//----- nvinfo : EIATTR_CBANK_PARAM_SIZE
	.align		4
.L_61:
        /*0064*/ 	.byte	0x03, 0x19
        /*0066*/ 	.short	0x0018


	//----- nvinfo : EIATTR_PARAM_CBANK
	.align		4
        /*0068*/ 	.byte	0x04, 0x0a
        /*006a*/ 	.short	(.L_63 - .L_62)
	.align		4
.L_62:
        /*006c*/ 	.word	index@(.nv.constant0._Z15naive_transposePfS_ii)
        /*0070*/ 	.short	0x0380
        /*0072*/ 	.short	0x0018


	//----- nvinfo : EIATTR_SW_WAR
	.align		4
.L_63:
        /*0074*/ 	.byte	0x04, 0x36
        /*0076*/ 	.short	(.L_65 - .L_64)
.L_64:
        /*0078*/ 	.word	0x00000008
.L_65:


//--------------------- .nv.callgraph             --------------------------
	.section	.nv.callgraph,"",@"SHT_CUDA_CALLGRAPH"
	.align	4
	.sectionentsize	8
	.align		4
        /*0000*/ 	.word	0x00000000
	.align		4
        /*0004*/ 	.word	0xffffffff
	.align		4
        /*0008*/ 	.word	0x00000000
	.align		4
        /*000c*/ 	.word	0xfffffffe
	.align		4
        /*0010*/ 	.word	0x00000000
	.align		4
        /*0014*/ 	.word	0xfffffffd
	.align		4
        /*0018*/ 	.word	0x00000000
	.align		4
        /*001c*/ 	.word	0xfffffffc


//--------------------- .text._Z19optimized_transposePfS_ii --------------------------
	.section	.text._Z19optimized_transposePfS_ii,"ax",@progbits
	.align	128
        .global         _Z19optimized_transposePfS_ii
        .type           _Z19optimized_transposePfS_ii,@function
        .size           _Z19optimized_transposePfS_ii,(.L_x_3 - _Z19optimized_transposePfS_ii)
        .other          _Z19optimized_transposePfS_ii,@"STO_CUDA_ENTRY STV_DEFAULT"
_Z19optimized_transposePfS_ii:
.text._Z19optimized_transposePfS_ii:
[----:B------:R-:W-:Y:S01]  /*0000*/  LDC R1, c[0x0][0x37c] ;  /* 0x0000df00ff017b82 */ /* 0x000fe20000000800 */
[----:B------:R-:W0:Y:S01]  /*0010*/  S2R R8, SR_TID.Y ;  /* 0x0000000000087919 */ /* 0x000e220000002200 */
[----:B------:R-:W1:Y:S01]  /*0020*/  LDCU.64 UR6, c[0x0][0x390] ;  /* 0x00007200ff0677ac */ /* 0x000e620008000a00 */
[----:B------:R-:W0:Y:S01]  /*0030*/  S2R R9, SR_CTAID.Y ;  /* 0x0000000000097919 */ /* 0x000e220000002600 */
[----:B------:R-:W2:Y:S01]  /*0040*/  LDCU.64 UR4, c[0x0][0x358] ;  /* 0x00006b00ff0477ac */ /* 0x000ea20008000a00 */
[----:B------:R-:W3:Y:S01]  /*0050*/  S2R R7, SR_CTAID.X ;  /* 0x0000000000077919 */ /* 0x000ee20000002500 */
[----:B------:R-:W3:Y:S01]  /*0060*/  S2R R6, SR_TID.X ;  /* 0x0000000000067919 */ /* 0x000ee20000002100 */
[----:B0-----:R-:W-:-:S05]  /*0070*/  IMAD R5, R9, 0x20, R8 ;  /* 0x0000002009057824 */ /* 0x001fca00078e0208 */
[----:B-1----:R-:W-:Y:S01]  /*0080*/  ISETP.GE.AND P0, PT, R5, UR6, PT ;  /* 0x0000000605007c0c */ /* 0x002fe2000bf06270 */
[----:B---3--:R-:W-:-:S05]  /*0090*/  IMAD R0, R7, 0x20, R6 ;  /* 0x0000002007007824 */ /* 0x008fca00078e0206 */
[----:B------:R-:W-:-:S13]  /*00a0*/  ISETP.GE.OR P0, PT, R0, UR7, P0 ;  /* 0x0000000700007c0c */ /* 0x000fda0008706670 */
[----:B------:R-:W0:Y:S01]  /*00b0*/  @!P0 LDC.64 R2, c[0x0][0x380] ;  /* 0x0000e000ff028b82 */ /* 0x000e220000000a00 */
[----:B------:R-:W-:-:S04]  /*00c0*/  @!P0 IMAD R5, R5, UR7, R0 ;  /* 0x0000000705058c24 */ /* 0x000fc8000f8e0200 */
[----:B0-----:R-:W-:-:S06]  /*00d0*/  @!P0 IMAD.WIDE R2, R5, 0x4, R2 ;  /* 0x0000000405028825 */ /* 0x001fcc00078e0202 */
[----:B--2---:R-:W2:Y:S01]  /*00e0*/  @!P0 LDG.E R2, desc[UR4][R2.64] ;  /* 0x0000000402028981 */ /* 0x004ea2000c1e1900 */
[----:B------:R-:W-:Y:S01]  /*00f0*/  @!P0 MOV R0, 0x400 ;  /* 0x0000040000008802 */ /* 0x000fe20000000f00 */
[----:B------:R-:W-:Y:S01]  /*0100*/  IMAD R4, R9, 0x20, R6 ;  /* 0x0000002009047824 */ /* 0x000fe200078e0206 */
[----:B------:R-:W-:Y:S01]  /*0110*/  LEA R7, R7, R8, 0x5 ;  /* 0x0000000807077211 */ /* 0x000fe200078e28ff */
[----:B------:R-:W0:Y:S03]  /*0120*/  @!P0 S2R R5, SR_CgaCtaId ;  /* 0x0000000000058919 */ /* 0x000e260000008800 */
[----:B------:R-:W-:-:S04]  /*0130*/  ISETP.GE.AND P1, PT, R7, UR7, PT ;  /* 0x0000000707007c0c */ /* 0x000fc8000bf26270 */
[----:B------:R-:W-:Y:S02]  /*0140*/  ISETP.GE.OR P1, PT, R4, UR6, P1 ;  /* 0x0000000604007c0c */ /* 0x000fe40008f26670 */
[----:B0-----:R-:W-:-:S05]  /*0150*/  @!P0 LEA R0, R5, R0, 0x18 ;  /* 0x0000000005008211 */ /* 0x001fca00078ec0ff */
[----:B------:R-:W-:-:S05]  /*0160*/  @!P0 IMAD R0, R8, 0x84, R0 ;  /* 0x0000008408008824 */ /* 0x000fca00078e0200 */
[----:B------:R-:W-:-:S05]  /*0170*/  @!P0 LEA R5, R6, R0, 0x2 ;  /* 0x0000000006058211 */ /* 0x000fca00078e10ff */
[----:B--2---:R0:W-:Y:S01]  /*0180*/  @!P0 STS [R5], R2 ;  /* 0x0000000205008388 */ /* 0x0041e20000000800 */
[----:B------:R-:W-:Y:S06]  /*0190*/  BAR.SYNC.DEFER_BLOCKING 0x0 ;  /* 0x0000000000007b1d */ /* 0x000fec0000010000 */
[----:B------:R-:W-:Y:S05]  /*01a0*/  @P1 EXIT ;  /* 0x000000000000194d */ /* 0x000fea0003800000 */
[----:B------:R-:W1:Y:S01]  /*01b0*/  S2R R3, SR_CgaCtaId ;  /* 0x0000000000037919 */ /* 0x000e620000008800 */
[----:B------:R-:W-:Y:S01]  /*01c0*/  MOV R0, 0x400 ;  /* 0x0000040000007802 */ /* 0x000fe20000000f00 */
[----:B------:R-:W-:-:S03]  /*01d0*/  IMAD R7, R7, UR6, R4 ;  /* 0x0000000607077c24 */ /* 0x000fc6000f8e0204 */
[----:B-1----:R-:W-:-:S05]  /*01e0*/  LEA R3, R3, R0, 0x18 ;  /* 0x0000000003037211 */ /* 0x002fca00078ec0ff */
[----:B------:R-:W-:Y:S02]  /*01f0*/  IMAD R0, R6, 0x84, R3 ;  /* 0x0000008406007824 */ /* 0x000fe400078e0203 */
[----:B0-----:R-:W0:Y:S02]  /*0200*/  LDC.64 R2, c[0x0][0x388] ;  /* 0x0000e200ff027b82 */ /* 0x001e240000000a00 */
[----:B------:R-:W-:-:S05]  /*0210*/  IMAD R0, R8, 0x4, R0 ;  /* 0x0000000408007824 */ /* 0x000fca00078e0200 */
[----:B------:R-:W1:Y:S01]  /*0220*/  LDS R5, [R0] ;  /* 0x0000000000057984 */ /* 0x000e620000000800 */
[----:B0-----:R-:W-:-:S05]  /*0230*/  IMAD.WIDE R2, R7, 0x4, R2 ;  /* 0x0000000407027825 */ /* 0x001fca00078e0202 */
[----:B-1----:R-:W-:Y:S01]  /*0240*/  STG.E desc[UR4][R2.64], R5 ;  /* 0x0000000502007986 */ /* 0x002fe2000c101904 */
[----:B------:R-:W-:Y:S05]  /*0250*/  EXIT ;  /* 0x000000000000794d */ /* 0x000fea0003800000 */
.L_x_0:
[----:B------:R-:W-:-:S00]  /*0260*/  BRA `(.L_x_0) ;  /* 0xfffffffc00fc7947 */ /* 0x000fc0000383ffff */
[----:B------:R-:W-:-:S00]  /*0270*/  NOP ;  /* 0x0000000000007918 */ /* 0x000fc00000000000 */
        /* <DEDUP_REMOVED lines=8> */
.L_x_3:


//--------------------- .text._Z23shared_memory_transposePfS_ii --------------------------
	.section	.text._Z23shared_memory_transposePfS_ii,"ax",@progbits
	.align	128
        .global         _Z23shared_memory_transposePfS_ii
        .type           _Z23shared_memory_transposePfS_ii,@function
        .size           _Z23shared_memory_transposePfS_ii,(.L_x_4 - _Z23shared_memory_transposePfS_ii)
        .other          _Z23shared_memory_transposePfS_ii,@"STO_CUDA_ENTRY STV_DEFAULT"
_Z23shared_memory_transposePfS_ii:
.text._Z23shared_memory_transposePfS_ii:
        /* <DEDUP_REMOVED lines=21> */
[----:B0-----:R-:W-:-:S04]  /*0150*/  @!P0 LEA R0, R5, R0, 0x18 ;  /* 0x0000000005008211 */ /* 0x001fc800078ec0ff */
[----:B------:R-:W-:-:S05]  /*0160*/  @!P0 LEA R0, R8, R0, 0x7 ;  /* 0x0000000008008211 */ /* 0x000fca00078e38ff */
[----:B------:R-:W-:-:S05]  /*0170*/  @!P0 IMAD R5, R6, 0x4, R0 ;  /* 0x0000000406058824 */ /* 0x000fca00078e0200 */
[----:B--2---:R0:W-:Y:S01]  /*0180*/  @!P0 STS [R5], R2 ;  /* 0x0000000205008388 */ /* 0x0041e20000000800 */
[----:B------:R-:W-:Y:S06]  /*0190*/  BAR.SYNC.DEFER_BLOCKING 0x0 ;  /* 0x0000000000007b1d */ /* 0x000fec0000010000 */
[----:B------:R-:W-:Y:S05]  /*01a0*/  @P1 EXIT ;  /* 0x000000000000194d */ /* 0x000fea0003800000 */
[----:B------:R-:W1:Y:S01]  /*01b0*/  S2UR UR5, SR_CgaCtaId ;  /* 0x00000000000579c3 */ /* 0x000e620000008800 */
[----:B------:R-:W-:Y:S01]  /*01c0*/  UMOV UR4, 0x400 ;  /* 0x0000040000047882 */ /* 0x000fe20000000000 */
[----:B------:R-:W-:-:S06]  /*01d0*/  IMAD R7, R7, UR8, R4 ;  /* 0x0000000807077c24 */ /* 0x000fcc000f8e0204 */
[----:B0-----:R-:W0:Y:S01]  /*01e0*/  LDC.64 R2, c[0x0][0x388] ;  /* 0x0000e200ff027b82 */ /* 0x001e220000000a00 */
[----:B-1----:R-:W-:-:S06]  /*01f0*/  ULEA UR4, UR5, UR4, 0x18 ;  /* 0x0000000405047291 */ /* 0x002fcc000f8ec0ff */
[----:B------:R-:W-:Y:S01]  /*0200*/  LEA R0, R6, UR4, 0x7 ;  /* 0x0000000406007c11 */ /* 0x000fe2000f8e38ff */
[----:B0-----:R-:W-:-:S03]  /*0210*/  IMAD.WIDE R2, R7, 0x4, R2 ;  /* 0x0000000407027825 */ /* 0x001fc600078e0202 */
[----:B------:R-:W-:-:S05]  /*0220*/  LEA R0, R8, R0, 0x2 ;  /* 0x0000000008007211 */ /* 0x000fca00078e10ff */
[----:B------:R-:W0:Y:S04]  /*0230*/  LDS R5, [R0] ;  /* 0x0000000000057984 */ /* 0x000e280000000800 */
[----:B0-----:R-:W-:Y:S01]  /*0240*/  STG.E desc[UR6][R2.64], R5 ;  /* 0x0000000502007986 */ /* 0x001fe2000c101906 */
[----:B------:R-:W-:Y:S05]  /*0250*/  EXIT ;  /* 0x000000000000794d */ /* 0x000fea0003800000 */
.L_x_1:
        /* <DEDUP_REMOVED lines=10> */
.L_x_4:


//--------------------- .text._Z15naive_transposePfS_ii --------------------------
	.section	.text._Z15naive_transposePfS_ii,"ax",@progbits
	.align	128
        .global         _Z15naive_transposePfS_ii
        .type           _Z15naive_transposePfS_ii,@function
        .size           _Z15naive_transposePfS_ii,(.L_x_5 - _Z15naive_transposePfS_ii)
        .other          _Z15naive_transposePfS_ii,@"STO_CUDA_ENTRY STV_DEFAULT"
_Z15naive_transposePfS_ii:
.text._Z15naive_transposePfS_ii:
[----:B------:R-:W-:Y:S01]  /*0000*/  LDC R1, c[0x0][0x37c] ;  /* 0x0000df00ff017b82 */ /* 0x000fe20000000800 */
[----:B------:R-:W0:Y:S07]  /*0010*/  S2R R2, SR_TID.Y ;  /* 0x0000000000027919 */ /* 0x000e2e0000002200 */
[----:B------:R-:W1:Y:S01]  /*0020*/  LDC R0, c[0x0][0x360] ;  /* 0x0000d800ff007b82 */ /* 0x000e620000000800 */
[----:B------:R-:W2:Y:S01]  /*0030*/  LDCU.64 UR6, c[0x0][0x390] ;  /* 0x00007200ff0677ac */ /* 0x000ea20008000a00 */
[----:B------:R-:W1:Y:S06]  /*0040*/  S2R R3, SR_TID.X ;  /* 0x0000000000037919 */ /* 0x000e6c0000002100 */
[----:B------:R-:W0:Y:S08]  /*0050*/  S2UR UR5, SR_CTAID.Y ;  /* 0x00000000000579c3 */ /* 0x000e300000002600 */
[----:B------:R-:W0:Y:S08]  /*0060*/  LDC R7, c[0x0][0x364] ;  /* 0x0000d900ff077b82 */ /* 0x000e300000000800 */
[----:B------:R-:W1:Y:S01]  /*0070*/  S2UR UR4, SR_CTAID.X ;  /* 0x00000000000479c3 */ /* 0x000e620000002500 */
[----:B0-----:R-:W-:-:S05]  /*0080*/  IMAD R7, R7, UR5, R2 ;  /* 0x0000000507077c24 */ /* 0x001fca000f8e0202 */
[----:B--2---:R-:W-:Y:S01]  /*0090*/  ISETP.GE.AND P0, PT, R7, UR6, PT ;  /* 0x0000000607007c0c */ /* 0x004fe2000bf06270 */
[----:B-1----:R-:W-:-:S05]  /*00a0*/  IMAD R0, R0, UR4, R3 ;  /* 0x0000000400007c24 */ /* 0x002fca000f8e0203 */
[----:B------:R-:W-:-:S13]  /*00b0*/  ISETP.GE.OR P0, PT, R0, UR7, P0 ;  /* 0x0000000700007c0c */ /* 0x000fda0008706670 */
[----:B------:R-:W-:Y:S05]  /*00c0*/  @P0 EXIT ;  /* 0x000000000000094d */ /* 0x000fea0003800000 */
[----:B------:R-:W0:Y:S01]  /*00d0*/  LDC.64 R2, c[0x0][0x380] ;  /* 0x0000e000ff027b82 */ /* 0x000e220000000a00 */
[----:B------:R-:W1:Y:S01]  /*00e0*/  LDCU.64 UR4, c[0x0][0x358] ;  /* 0x00006b00ff0477ac */ /* 0x000e620008000a00 */
[----:B------:R-:W-:-:S04]  /*00f0*/  IMAD R5, R7, UR7, R0 ;  /* 0x0000000707057c24 */ /* 0x000fc8000f8e0200 */
[----:B0-----:R-:W-:Y:S02]  /*0100*/  IMAD.WIDE R2, R5, 0x4, R2 ;  /* 0x0000000405027825 */ /* 0x001fe400078e0202 */
[----:B------:R-:W0:Y:S04]  /*0110*/  LDC.64 R4, c[0x0][0x388] ;  /* 0x0000e200ff047b82 */ /* 0x000e280000000a00 */
[----:B-1----:R-:W2:Y:S01]  /*0120*/  LDG.E R3, desc[UR4][R2.64] ;  /* 0x0000000402037981 */ /* 0x002ea2000c1e1900 */
[----:B------:R-:W-:-:S04]  /*0130*/  IMAD R7, R0, UR6, R7 ;  /* 0x0000000600077c24 */ /* 0x000fc8000f8e0207 */
[----:B0-----:R-:W-:-:S05]  /*0140*/  IMAD.WIDE R4, R7, 0x4, R4 ;  /* 0x0000000407047825 */ /* 0x001fca00078e0204 */
[----:B--2---:R-:W-:Y:S01]  /*0150*/  STG.E desc[UR4][R4.64], R3 ;  /* 0x0000000304007986 */ /* 0x004fe2000c101904 */
[----:B------:R-:W-:Y:S05]  /*0160*/  EXIT ;  /* 0x000000000000794d */ /* 0x000fea0003800000 */
.L_x_2:
        /* <DEDUP_REMOVED lines=9> */
.L_x_5:


//--------------------- .nv.shared._Z19optimized_transposePfS_ii --------------------------
	.section	.nv.shared._Z19optimized_transposePfS_ii,"aw",@nobits
	.sectionflags	@""
	.align	4
.nv.shared._Z19optimized_transposePfS_ii:
	.zero		5248


//--------------------- .nv.shared.reserved.0     --------------------------
	.section	.nv.shared.reserved.0,"aw",@nobits
	.weak		__nv_reservedSMEM_offset_0_alias
	.size		__nv_reservedSMEM_offset_0_alias, 0, 64
	.other		__nv_reservedSMEM_offset_0_alias,@"STO_CUDA_RESERVED_SHARED STV_DEFAULT"
__nv_reservedSMEM_offset_0_alias:
	.zero		0
	.zero		64


//--------------------- .nv.shared._Z23shared_memory_transposePfS_ii --------------------------
	.section	.nv.shared._Z23shared_memory_transposePfS_ii,"aw",@nobits
	.sectionflags	@""
	.align	4
.nv.shared._Z23shared_memory_transposePfS_ii:
	.zero		5120


//--------------------- .nv.constant0._Z19optimized_transposePfS_ii --------------------------
	.section	.nv.constant0._Z19optimized_transposePfS_ii,"a",@progbits
	.sectionflags	@""
	.align	4
.nv.constant0._Z19optimized_transposePfS_ii:
	.zero		920


//--------------------- .nv.constant0._Z23shared_memory_transposePfS_ii --------------------------
	.section	.nv.constant0._Z23shared_memory_transposePfS_ii,"a",@progbits
	.sectionflags	@""
	.align	4
.nv.constant0._Z23shared_memory_transposePfS_ii:
	.zero		920


//--------------------- .nv.constant0._Z15naive_transposePfS_ii --------------------------
	.section	.nv.constant0._Z15naive_transposePfS_ii,"a",@progbits
	.sectionflags	@""
	.align	4
.nv.constant0._Z15naive_transposePfS_ii:
	.zero		920


//--------------------- SYMBOLS --------------------------

	.type		.nv.reservedSmem.offset0,@object
	.size		.nv.reservedSmem.offset0,0x4
	.type		.nv.reservedSmem.cap,@object
	.size		.nv.reservedSmem.cap,0x4
